//
// Generated by NVIDIA NVVM Compiler
//
// Compiler Build ID: CL-36424714
// Cuda compilation tools, release 13.0, V13.0.88
// Based on NVVM 20.0.0
//

.version 9.0
.target sm_100
.address_size 64

	// .globl	_Z21kernelLineSliceFields14cudaPitchedPtrS_P6float34dim3S2_

.visible .entry _Z21kernelLineSliceFields14cudaPitchedPtrS_P6float34dim3S2_(
	.param .align 8 .b8 _Z21kernelLineSliceFields14cudaPitchedPtrS_P6float34dim3S2__param_0[32],
	.param .align 8 .b8 _Z21kernelLineSliceFields14cudaPitchedPtrS_P6float34dim3S2__param_1[32],
	.param .u64 .ptr .align 1 _Z21kernelLineSliceFields14cudaPitchedPtrS_P6float34dim3S2__param_2,
	.param .align 4 .b8 _Z21kernelLineSliceFields14cudaPitchedPtrS_P6float34dim3S2__param_3[12],
	.param .align 4 .b8 _Z21kernelLineSliceFields14cudaPitchedPtrS_P6float34dim3S2__param_4[12]
)
{
	.reg .pred 	%p<4>;
	.reg .b32 	%r<30>;
	.reg .b32 	%f<4>;
	.reg .b64 	%rd<16>;

	ld.param.u32 	%r2, [_Z21kernelLineSliceFields14cudaPitchedPtrS_P6float34dim3S2__param_4+8];
	ld.param.u32 	%r3, [_Z21kernelLineSliceFields14cudaPitchedPtrS_P6float34dim3S2__param_4];
	ld.param.u32 	%r4, [_Z21kernelLineSliceFields14cudaPitchedPtrS_P6float34dim3S2__param_3+8];
	ld.param.u32 	%r5, [_Z21kernelLineSliceFields14cudaPitchedPtrS_P6float34dim3S2__param_3];
	ld.param.u64 	%rd3, [_Z21kernelLineSliceFields14cudaPitchedPtrS_P6float34dim3S2__param_0+24];
	ld.param.u64 	%rd4, [_Z21kernelLineSliceFields14cudaPitchedPtrS_P6float34dim3S2__param_0+8];
	ld.param.u64 	%rd5, [_Z21kernelLineSliceFields14cudaPitchedPtrS_P6float34dim3S2__param_0];
	ld.param.u64 	%rd2, [_Z21kernelLineSliceFields14cudaPitchedPtrS_P6float34dim3S2__param_2];
	cvta.to.global.u64 	%rd6, %rd5;
	mov.u32 	%r6, %ctaid.x;
	shr.u32 	%r7, %r6, 1;
	and.b32  	%r8, %r7, 1073741816;
	mov.u32 	%r9, %ctaid.y;
	shl.b32 	%r10, %r9, 3;
	shl.b32 	%r11, %r6, 2;
	and.b32  	%r12, %r11, 60;
	bar.sync 	0;
	mov.u32 	%r13, %tid.x;
	add.s32 	%r14, %r8, %r13;
	add.s32 	%r15, %r14, 8;
	mov.u32 	%r16, %tid.y;
	add.s32 	%r17, %r10, %r16;
	add.s32 	%r1, %r17, 8;
	mov.u32 	%r18, %tid.z;
	add.s32 	%r19, %r12, %r18;
	add.s32 	%r20, %r19, 4;
	mul.lo.s64 	%rd7, %rd4, %rd3;
	cvt.u64.u32 	%rd8, %r20;
	mad.lo.s64 	%rd9, %rd7, %rd8, %rd6;
	cvt.u64.u32 	%rd10, %r1;
	cvt.u64.u32 	%rd11, %r15;
	mad.lo.s64 	%rd12, %rd4, %rd10, %rd11;
	mad.lo.s64 	%rd1, %rd12, 12, %rd9;
	add.s32 	%r21, %r15, %r5;
	add.s32 	%r22, %r20, %r4;
	add.s32 	%r24, %r21, -8;
	add.s32 	%r25, %r22, -4;
	shr.u32 	%r26, %r3, 1;
	setp.ne.s32 	%p1, %r24, %r26;
	shr.u32 	%r27, %r2, 1;
	setp.ne.s32 	%p2, %r25, %r27;
	or.pred  	%p3, %p1, %p2;
	@%p3 bra 	$L__BB0_2;
	add.s32 	%r29, %r1, -8;
	ld.global.f32 	%f1, [%rd1+8];
	ld.global.f32 	%f2, [%rd1+4];
	ld.global.f32 	%f3, [%rd1];
	cvta.to.global.u64 	%rd13, %rd2;
	mul.wide.u32 	%rd14, %r29, 12;
	add.s64 	%rd15, %rd13, %rd14;
	st.global.f32 	[%rd15], %f3;
	st.global.f32 	[%rd15+4], %f2;
	st.global.f32 	[%rd15+8], %f1;
$L__BB0_2:
	bar.sync 	0;
	ret;

}


// ===== COMPILED SASS (sm_100) =====

	.target	sm_100

	.elftype	@"ET_EXEC"


//--------------------- .note.nv.tkinfo           --------------------------
	.section	.note.nv.tkinfo,"",@"SHT_NOTE"
	.sectionflags	@"SHF_NOTE_NV_TKINFO"
	.tkinfo
        /*0018*/ 	.word	0x00000002
        /*0030*/ 	.string	""
        /*0030*/ 	.string	"ptxas"
        /*0030*/ 	.string	"Cuda compilation tools, release 13.0, V13.0.88"
        /*0030*/ 	.string	"Build cuda_13.0.r13.0/compiler.36424714_0"
        /*0030*/ 	.string	"-arch sm_100 -m 64 "



//--------------------- .note.nv.cuinfo           --------------------------
	.section	.note.nv.cuinfo,"",@"SHT_NOTE"
	.sectionflags	@"SHF_NOTE_NV_CUINFO"
        /*0018*/ 	.short	0x0002
        /*001a*/ 	.short	0x0064
        /*001c*/ 	.short	0x0082
	.zero		2


//--------------------- .nv.info                  --------------------------
	.section	.nv.info,"",@"SHT_CUDA_INFO"
	.align	4


	//----- nvinfo : EIATTR_REGCOUNT
	.align		4
        /*0000*/ 	.byte	0x04, 0x2f
        /*0002*/ 	.short	(.L_1 - .L_0)
	.align		4
.L_0:
        /*0004*/ 	.word	index@(_Z21kernelLineSliceFields14cudaPitchedPtrS_P6float34dim3S2_)
        /*0008*/ 	.word	0x00000012


	//----- nvinfo : EIATTR_FRAME_SIZE
	.align		4
.L_1:
        /*000c*/ 	.byte	0x04, 0x11
        /*000e*/ 	.short	(.L_3 - .L_2)
	.align		4
.L_2:
        /*0010*/ 	.word	index@(_Z21kernelLineSliceFields14cudaPitchedPtrS_P6float34dim3S2_)
        /*0014*/ 	.word	0x00000000


	//----- nvinfo : EIATTR_MIN_STACK_SIZE
	.align		4
.L_3:
        /*0018*/ 	.byte	0x04, 0x12
        /*001a*/ 	.short	(.L_5 - .L_4)
	.align		4
.L_4:
        /*001c*/ 	.word	index@(_Z21kernelLineSliceFields14cudaPitchedPtrS_P6float34dim3S2_)
        /*0020*/ 	.word	0x00000000
.L_5:


//--------------------- .nv.compat                --------------------------
	.section	.nv.compat,"",@"SHT_CUDA_COMPAT_INFO"
	.align	4
        /*0000*/ 	.byte	0x02, 0x09, 0x00, 0x00, 0x02, 0x02, 0x01, 0x00, 0x02, 0x05, 0x05, 0x00, 0x03, 0x07, 0x01, 0x01
        /*0010*/ 	.byte	0x02, 0x03, 0x00, 0x00, 0x02, 0x06, 0x01, 0x00, 0x04, 0x0b, 0x08, 0x00, 0x09, 0x00, 0x00, 0x00
        /*0020*/ 	.byte	0x00, 0x00, 0x00, 0x00


//--------------------- .nv.info._Z21kernelLineSliceFields14cudaPitchedPtrS_P6float34dim3S2_ --------------------------
	.section	.nv.info._Z21kernelLineSliceFields14cudaPitchedPtrS_P6float34dim3S2_,"",@"SHT_CUDA_INFO"
	.sectionflags	@""
	.align	4


	//----- nvinfo : EIATTR_CUDA_API_VERSION
	.align		4
        /*0000*/ 	.byte	0x04, 0x37
        /*0002*/ 	.short	(.L_7 - .L_6)
.L_6:
        /*0004*/ 	.word	0x00000082


	//----- nvinfo : EIATTR_KPARAM_INFO
	.align		4
.L_7:
        /*0008*/ 	.byte	0x04, 0x17
        /*000a*/ 	.short	(.L_9 - .L_8)
.L_8:
        /*000c*/ 	.word	0x00000000
        /*0010*/ 	.short	0x0004
        /*0012*/ 	.short	0x0054
        /*0014*/ 	.byte	0x00, 0xf0, 0x31, 0x00


	//----- nvinfo : EIATTR_KPARAM_INFO
	.align		4
.L_9:
        /*0018*/ 	.byte	0x04, 0x17
        /*001a*/ 	.short	(.L_11 - .L_10)
.L_10:
        /*001c*/ 	.word	0x00000000
        /*0020*/ 	.short	0x0003
        /*0022*/ 	.short	0x0048
        /*0024*/ 	.byte	0x00, 0xf0, 0x31, 0x00


	//----- nvinfo : EIATTR_KPARAM_INFO
	.align		4
.L_11:
        /*0028*/ 	.byte	0x04, 0x17
        /*002a*/ 	.short	(.L_13 - .L_12)
.L_12:
        /*002c*/ 	.word	0x00000000
        /*0030*/ 	.short	0x0002
        /*0032*/ 	.short	0x0040
        /*0034*/ 	.byte	0x00, 0xf5, 0x21, 0x00


	//----- nvinfo : EIATTR_KPARAM_INFO
	.align		4
.L_13:
        /*0038*/ 	.byte	0x04, 0x17
        /*003a*/ 	.short	(.L_15 - .L_14)
.L_14:
        /*003c*/ 	.word	0x00000000
        /*0040*/ 	.short	0x0001
        /*0042*/ 	.short	0x0020
        /*0044*/ 	.byte	0x00, 0xf0, 0x81, 0x00


	//----- nvinfo : EIATTR_KPARAM_INFO
	.align		4
.L_15:
        /*0048*/ 	.byte	0x04, 0x17
        /*004a*/ 	.short	(.L_17 - .L_16)
.L_16:
        /*004c*/ 	.word	0x00000000
        /*0050*/ 	.short	0x0000
        /*0052*/ 	.short	0x0000
        /*0054*/ 	.byte	0x00, 0xf0, 0x81, 0x00


	//----- nvinfo : EIATTR_SPARSE_MMA_MASK
	.align		4
.L_17:
        /*0058*/ 	.byte	0x03, 0x50
        /*005a*/ 	.short	0x0000


	//----- nvinfo : EIATTR_MAXREG_COUNT
	.align		4
        /*005c*/ 	.byte	0x03, 0x1b
        /*005e*/ 	.short	0x00ff


	//----- nvinfo : EIATTR_NUM_BARRIERS
	.align		4
        /*0060*/ 	.byte	0x02, 0x4c
        /*0062*/ 	.byte	0x01
	.zero		1


	//----- nvinfo : EIATTR_MERCURY_ISA_VERSION
	.align		4
        /*0064*/ 	.byte	0x03, 0x5f
        /*0066*/ 	.short	0x0101


	//----- nvinfo : EIATTR_VRC_CTA_INIT_COUNT
	.align		4
        /*0068*/ 	.byte	0x02, 0x4a
	.zero		1
	.zero		1


	//----- nvinfo : EIATTR_EXIT_INSTR_OFFSETS
	.align		4
        /*006c*/ 	.byte	0x04, 0x1c
        /*006e*/ 	.short	(.L_19 - .L_18)


	//   ....[0]....
.L_18:
        /*0070*/ 	.word	0x00000350


	//----- nvinfo : EIATTR_CRS_STACK_SIZE
	.align		4
.L_19:
        /*0074*/ 	.byte	0x04, 0x1e
        /*0076*/ 	.short	(.L_21 - .L_20)
.L_20:
        /*0078*/ 	.word	0x00000000


	//----- nvinfo : EIATTR_CBANK_PARAM_SIZE
	.align		4
.L_21:
        /*007c*/ 	.byte	0x03, 0x19
        /*007e*/ 	.short	0x0060


	//----- nvinfo : EIATTR_PARAM_CBANK
	.align		4
        /*0080*/ 	.byte	0x04, 0x0a
        /*0082*/ 	.short	(.L_23 - .L_22)
	.align		4
.L_22:
        /*0084*/ 	.word	index@(.nv.constant0._Z21kernelLineSliceFields14cudaPitchedPtrS_P6float34dim3S2_)
        /*0088*/ 	.short	0x0380
        /*008a*/ 	.short	0x0060


	//----- nvinfo : EIATTR_SW_WAR
	.align		4
.L_23:
        /*008c*/ 	.byte	0x04, 0x36
        /*008e*/ 	.short	(.L_25 - .L_24)
.L_24:
        /*0090*/ 	.word	0x00000008
.L_25:


//--------------------- .nv.callgraph             --------------------------
	.section	.nv.callgraph,"",@"SHT_CUDA_CALLGRAPH"
	.align	4
	.sectionentsize	8
	.align		4
        /*0000*/ 	.word	0x00000000
	.align		4
        /*0004*/ 	.word	0xffffffff
	.align		4
        /*0008*/ 	.word	0x00000000
	.align		4
        /*000c*/ 	.word	0xfffffffe
	.align		4
        /*0010*/ 	.word	0x00000000
	.align		4
        /*0014*/ 	.word	0xfffffffd
	.align		4
        /*0018*/ 	.word	0x00000000
	.align		4
        /*001c*/ 	.word	0xfffffffc


//--------------------- .text._Z21kernelLineSliceFields14cudaPitchedPtrS_P6float34dim3S2_ --------------------------
	.section	.text._Z21kernelLineSliceFields14cudaPitchedPtrS_P6float34dim3S2_,"ax",@progbits
	.align	128
        .global         _Z21kernelLineSliceFields14cudaPitchedPtrS_P6float34dim3S2_
        .type           _Z21kernelLineSliceFields14cudaPitchedPtrS_P6float34dim3S2_,@function
        .size           _Z21kernelLineSliceFields14cudaPitchedPtrS_P6float34dim3S2_,(.L_x_3 - _Z21kernelLineSliceFields14cudaPitchedPtrS_P6float34dim3S2_)
        .other          _Z21kernelLineSliceFields14cudaPitchedPtrS_P6float34dim3S2_,@"STO_CUDA_ENTRY STV_DEFAULT"
_Z21kernelLineSliceFields14cudaPitchedPtrS_P6float34dim3S2_:
.text._Z21kernelLineSliceFields14cudaPitchedPtrS_P6float34dim3S2_:
[----:B------:R-:W-:Y:S01]  /*0000*/  LDC R1, c[0x0][0x37c] ;  /* 0x0000df00ff017b82 */ /* 0x000fe20000000800 */
[----:B------:R-:W0:Y:S01]  /*0010*/  S2R R6, SR_CTAID.X ;  /* 0x0000000000067919 */ /* 0x000e220000002500 */
[----:B------:R-:W1:Y:S06]  /*0020*/  LDCU.64 UR10, c[0x0][0x388] ;  /* 0x00007100ff0a77ac */ /* 0x000e6c0008000a00 */
[----:B------:R-:W2:Y:S01]  /*0030*/  LDC.64 R4, c[0x0][0x380] ;  /* 0x0000e000ff047b82 */ /* 0x000ea20000000a00 */
[----:B------:R-:W-:Y:S01]  /*0040*/  BSSY.RECONVERGENT B0, `(.L_x_0) ;  /* 0x000002f000007945 */ /* 0x000fe20003800200 */
[----:B------:R-:W3:Y:S01]  /*0050*/  S2R R7, SR_TID.Z ;  /* 0x0000000000077919 */ /* 0x000ee20000002300 */
[----:B------:R-:W1:Y:S01]  /*0060*/  LDCU.64 UR8, c[0x0][0x398] ;  /* 0x00007300ff0877ac */ /* 0x000e620008000a00 */
[----:B------:R-:W4:Y:S01]  /*0070*/  S2R R8, SR_CTAID.Y ;  /* 0x0000000000087919 */ /* 0x000f220000002600 */
[----:B------:R-:W5:Y:S03]  /*0080*/  LDCU UR7, c[0x0][0x3dc] ;  /* 0x00007b80ff0777ac */ /* 0x000f660008000800 */
[----:B------:R-:W5:Y:S01]  /*0090*/  LDC.64 R2, c[0x0][0x3d0] ;  /* 0x0000f400ff027b82 */ /* 0x000f620000000a00 */
[----:B------:R-:W4:Y:S01]  /*00a0*/  S2R R11, SR_TID.Y ;  /* 0x00000000000b7919 */ /* 0x000f220000002200 */
[----:B------:R-:W2:Y:S06]  /*00b0*/  S2R R9, SR_TID.X ;  /* 0x0000000000097919 */ /* 0x000eac0000002100 */
[----:B------:R-:W2:Y:S01]  /*00c0*/  LDC R15, c[0x0][0x3c8] ;  /* 0x0000f200ff0f7b82 */ /* 0x000ea20000000800 */
[----:B-1----:R-:W-:-:S02]  /*00d0*/  UIMAD UR6, UR11, UR8, URZ ;  /* 0x000000080b0672a4 */ /* 0x002fc4000f8e02ff */
[----:B------:R-:W-:Y:S02]  /*00e0*/  UIMAD.WIDE.U32 UR4, UR10, UR8, URZ ;  /* 0x000000080a0472a5 */ /* 0x000fe4000f8e00ff */
[----:B------:R-:W-:-:S04]  /*00f0*/  UIMAD UR6, UR10, UR9, UR6 ;  /* 0x000000090a0672a4 */ /* 0x000fc8000f8e0206 */
[----:B------:R-:W-:Y:S01]  /*0100*/  UIADD3 UR5, UPT, UPT, UR5, UR6, URZ ;  /* 0x0000000605057290 */ /* 0x000fe2000fffe0ff */
[----:B0-----:R-:W-:Y:S01]  /*0110*/  IMAD.SHL.U32 R0, R6, 0x4, RZ ;  /* 0x0000000406007824 */ /* 0x001fe200078e00ff */
[----:B------:R-:W-:-:S04]  /*0120*/  SHF.R.U32.HI R6, RZ, 0x1, R6 ;  /* 0x00000001ff067819 */ /* 0x000fc80000011606 */
[----:B------:R-:W-:Y:S02]  /*0130*/  LOP3.LUT R0, R0, 0x3c, RZ, 0xc0, !PT ;  /* 0x0000003c00007812 */ /* 0x000fe400078ec0ff */
[----:B------:R-:W-:Y:S02]  /*0140*/  LOP3.LUT R6, R6, 0x3ffffff8, RZ, 0xc0, !PT ;  /* 0x3ffffff806067812 */ /* 0x000fe400078ec0ff */
[----:B---3--:R-:W-:Y:S01]  /*0150*/  IADD3 R7, PT, PT, R0, 0x4, R7 ;  /* 0x0000000400077810 */ /* 0x008fe20007ffe007 */
[----:B----4-:R-:W-:-:S03]  /*0160*/  IMAD R0, R8, 0x8, R11 ;  /* 0x0000000808007824 */ /* 0x010fc600078e020b */
[C---:B-----5:R-:W-:Y:S01]  /*0170*/  IADD3 R2, PT, PT, R7.reuse, -0x4, R2 ;  /* 0xfffffffc07027810 */ /* 0x060fe20007ffe002 */
[C---:B--2---:R-:W-:Y:S01]  /*0180*/  IMAD.WIDE.U32 R4, R7.reuse, UR4, R4 ;  /* 0x0000000407047c25 */ /* 0x044fe2000f8e0004 */
[----:B------:R-:W-:Y:S01]  /*0190*/  USHF.R.U32.HI UR4, URZ, 0x1, UR7 ;  /* 0x00000001ff047899 */ /* 0x000fe20008011607 */
[----:B------:R-:W-:Y:S02]  /*01a0*/  IADD3 R8, PT, PT, R6, 0x8, R9 ;  /* 0x0000000806087810 */ /* 0x000fe40007ffe009 */
[----:B------:R-:W-:Y:S01]  /*01b0*/  HFMA2 R9, -RZ, RZ, 0, 0 ;  /* 0x00000000ff097431 */ /* 0x000fe200000001ff */
[----:B------:R-:W-:Y:S01]  /*01c0*/  IADD3 R11, PT, PT, R0, 0x8, RZ ;  /* 0x00000008000b7810 */ /* 0x000fe20007ffe0ff */
[----:B------:R-:W-:Y:S01]  /*01d0*/  IMAD R13, R7, UR5, RZ ;  /* 0x00000005070d7c24 */ /* 0x000fe2000f8e02ff */
[----:B------:R-:W-:Y:S01]  /*01e0*/  BAR.SYNC.DEFER_BLOCKING 0x0 ;  /* 0x0000000000007b1d */ /* 0x000fe20000010000 */
[----:B------:R-:W-:Y:S02]  /*01f0*/  ISETP.NE.AND P0, PT, R2, UR4, PT ;  /* 0x0000000402007c0c */ /* 0x000fe4000bf05270 */
[----:B------:R-:W-:-:S02]  /*0200*/  IMAD.IADD R5, R5, 0x1, R13 ;  /* 0x0000000105057824 */ /* 0x000fc400078e020d */
[----:B------:R-:W-:Y:S01]  /*0210*/  IMAD.WIDE.U32 R6, R11, UR10, R8 ;  /* 0x0000000a0b067c25 */ /* 0x000fe2000f8e0008 */
[----:B------:R-:W-:-:S03]  /*0220*/  IADD3 R8, PT, PT, R8, -0x8, R15 ;  /* 0xfffffff808087810 */ /* 0x000fc60007ffe00f */
[----:B------:R-:W-:Y:S01]  /*0230*/  IMAD R11, R11, UR11, R7 ;  /* 0x0000000b0b0b7c24 */ /* 0x000fe2000f8e0207 */
[----:B------:R-:W-:Y:S01]  /*0240*/  SHF.R.U32.HI R7, RZ, 0x1, R3 ;  /* 0x00000001ff077819 */ /* 0x000fe20000011603 */
[----:B------:R-:W-:-:S03]  /*0250*/  IMAD.WIDE.U32 R2, R6, 0xc, R4 ;  /* 0x0000000c06027825 */ /* 0x000fc600078e0004 */
[----:B------:R-:W-:Y:S01]  /*0260*/  ISETP.NE.OR P0, PT, R8, R7, P0 ;  /* 0x000000070800720c */ /* 0x000fe20000705670 */
[----:B------:R-:W-:-:S04]  /*0270*/  IMAD R11, R11, 0xc, RZ ;  /* 0x0000000c0b0b7824 */ /* 0x000fc800078e02ff */
[----:B------:R-:W-:-:S08]  /*0280*/  IMAD.IADD R3, R3, 0x1, R11 ;  /* 0x0000000103037824 */ /* 0x000fd000078e020b */
[----:B------:R-:W-:Y:S05]  /*0290*/  @P0 BRA `(.L_x_1) ;  /* 0x0000000000240947 */ /* 0x000fea0003800000 */
[----:B------:R-:W0:Y:S01]  /*02a0*/  LDCU.64 UR4, c[0x0][0x358] ;  /* 0x00006b00ff0477ac */ /* 0x000e220008000a00 */
[----:B------:R-:W1:Y:S01]  /*02b0*/  LDC.64 R4, c[0x0][0x3c0] ;  /* 0x0000f000ff047b82 */ /* 0x000e620000000a00 */
[----:B0-----:R-:W2:Y:S04]  /*02c0*/  LDG.E R11, desc[UR4][R2.64] ;  /* 0x00000004020b7981 */ /* 0x001ea8000c1e1900 */
[----:B------:R-:W3:Y:S04]  /*02d0*/  LDG.E R9, desc[UR4][R2.64+0x4] ;  /* 0x0000040402097981 */ /* 0x000ee8000c1e1900 */
[----:B------:R-:W4:Y:S01]  /*02e0*/  LDG.E R7, desc[UR4][R2.64+0x8] ;  /* 0x0000080402077981 */ /* 0x000f22000c1e1900 */
[----:B-1----:R-:W-:-:S05]  /*02f0*/  IMAD.WIDE.U32 R4, R0, 0xc, R4 ;  /* 0x0000000c00047825 */ /* 0x002fca00078e0004 */
[----:B--2---:R0:W-:Y:S04]  /*0300*/  STG.E desc[UR4][R4.64], R11 ;  /* 0x0000000b04007986 */ /* 0x0041e8000c101904 */
[----:B---3--:R0:W-:Y:S04]  /*0310*/  STG.E desc[UR4][R4.64+0x4], R9 ;  /* 0x0000040904007986 */ /* 0x0081e8000c101904 */
[----:B----4-:R0:W-:Y:S02]  /*0320*/  STG.E desc[UR4][R4.64+0x8], R7 ;  /* 0x0000080704007986 */ /* 0x0101e4000c101904 */
.L_x_1:
[----:B------:R-:W-:Y:S05]  /*0330*/  BSYNC.RECONVERGENT B0 ;  /* 0x0000000000007941 */ /* 0x000fea0003800200 */
.L_x_0:
[----:B------:R-:W-:Y:S06]  /*0340*/  BAR.SYNC.DEFER_BLOCKING 0x0 ;  /* 0x0000000000007b1d */ /* 0x000fec0000010000 */
[----:B------:R-:W-:Y:S05]  /*0350*/  EXIT ;  /* 0x000000000000794d */ /* 0x000fea0003800000 */
.L_x_2:
[----:B------:R-:W-:-:S00]  /*0360*/  BRA `(.L_x_2) ;  /* 0xfffffffc00fc7947 */ /* 0x000fc0000383ffff */
[----:B------:R-:W-:-:S00]  /*0370*/  NOP ;  /* 0x0000000000007918 */ /* 0x000fc00000000000 */
        /* <DEDUP_REMOVED lines=8> */
.L_x_3:


//--------------------- .nv.shared.reserved.0     --------------------------
	.section	.nv.shared.reserved.0,"aw",@nobits
	.weak		__nv_reservedSMEM_offset_0_alias
	.size		__nv_reservedSMEM_offset_0_alias, 0, 64
	.other		__nv_reservedSMEM_offset_0_alias,@"STO_CUDA_RESERVED_SHARED STV_DEFAULT"
__nv_reservedSMEM_offset_0_alias:
	.zero		0
	.zero		64


//--------------------- .nv.constant0._Z21kernelLineSliceFields14cudaPitchedPtrS_P6float34dim3S2_ --------------------------
	.section	.nv.constant0._Z21kernelLineSliceFields14cudaPitchedPtrS_P6float34dim3S2_,"a",@progbits
	.sectionflags	@""
	.align	4
.nv.constant0._Z21kernelLineSliceFields14cudaPitchedPtrS_P6float34dim3S2_:
	.zero		992


//--------------------- SYMBOLS --------------------------

	.type		.nv.reservedSmem.offset0,@object
	.size		.nv.reservedSmem.offset0,0x4
